//
// Generated by NVIDIA NVVM Compiler
//
// Compiler Build ID: CL-36424714
// Cuda compilation tools, release 13.0, V13.0.88
// Based on NVVM 20.0.0
//

.version 9.0
.target sm_100
.address_size 64

	// .globl	_Z9mapKernelPKiPii
.extern .shared .align 16 .b8 sharedData[];

.visible .entry _Z9mapKernelPKiPii(
	.param .u64 .ptr .align 1 _Z9mapKernelPKiPii_param_0,
	.param .u64 .ptr .align 1 _Z9mapKernelPKiPii_param_1,
	.param .u32 _Z9mapKernelPKiPii_param_2
)
{
	.reg .pred 	%p<2>;
	.reg .b32 	%r<8>;
	.reg .b64 	%rd<8>;

	ld.param.u64 	%rd1, [_Z9mapKernelPKiPii_param_0];
	ld.param.u64 	%rd2, [_Z9mapKernelPKiPii_param_1];
	ld.param.u32 	%r2, [_Z9mapKernelPKiPii_param_2];
	mov.u32 	%r3, %ctaid.x;
	mov.u32 	%r4, %ntid.x;
	mov.u32 	%r5, %tid.x;
	mad.lo.s32 	%r1, %r3, %r4, %r5;
	setp.ge.s32 	%p1, %r1, %r2;
	@%p1 bra 	$L__BB0_2;
	cvta.to.global.u64 	%rd3, %rd1;
	cvta.to.global.u64 	%rd4, %rd2;
	mul.wide.s32 	%rd5, %r1, 4;
	add.s64 	%rd6, %rd3, %rd5;
	ld.global.u32 	%r6, [%rd6];
	mul.lo.s32 	%r7, %r6, %r6;
	add.s64 	%rd7, %rd4, %rd5;
	st.global.u32 	[%rd7], %r7;
$L__BB0_2:
	ret;

}
	// .globl	_Z12reduceKernelPiS_i
.visible .entry _Z12reduceKernelPiS_i(
	.param .u64 .ptr .align 1 _Z12reduceKernelPiS_i_param_0,
	.param .u64 .ptr .align 1 _Z12reduceKernelPiS_i_param_1,
	.param .u32 _Z12reduceKernelPiS_i_param_2
)
{
	.reg .pred 	%p<6>;
	.reg .b32 	%r<20>;
	.reg .b64 	%rd<9>;

	ld.param.u64 	%rd1, [_Z12reduceKernelPiS_i_param_0];
	ld.param.u64 	%rd2, [_Z12reduceKernelPiS_i_param_1];
	ld.param.u32 	%r8, [_Z12reduceKernelPiS_i_param_2];
	mov.u32 	%r1, %ctaid.x;
	mov.u32 	%r19, %ntid.x;
	mov.u32 	%r3, %tid.x;
	mad.lo.s32 	%r4, %r1, %r19, %r3;
	setp.ge.s32 	%p1, %r4, %r8;
	shl.b32 	%r9, %r3, 2;
	mov.u32 	%r10, sharedData;
	add.s32 	%r5, %r10, %r9;
	@%p1 bra 	$L__BB1_2;
	cvta.to.global.u64 	%rd3, %rd1;
	mul.wide.s32 	%rd4, %r4, 4;
	add.s64 	%rd5, %rd3, %rd4;
	ld.global.u32 	%r12, [%rd5];
	st.shared.u32 	[%r5], %r12;
	bra.uni 	$L__BB1_3;
$L__BB1_2:
	mov.b32 	%r11, 0;
	st.shared.u32 	[%r5], %r11;
$L__BB1_3:
	bar.sync 	0;
	setp.lt.u32 	%p2, %r19, 2;
	@%p2 bra 	$L__BB1_7;
$L__BB1_4:
	shr.u32 	%r7, %r19, 1;
	setp.ge.u32 	%p3, %r3, %r7;
	@%p3 bra 	$L__BB1_6;
	shl.b32 	%r13, %r7, 2;
	add.s32 	%r14, %r5, %r13;
	ld.shared.u32 	%r15, [%r14];
	ld.shared.u32 	%r16, [%r5];
	add.s32 	%r17, %r16, %r15;
	st.shared.u32 	[%r5], %r17;
$L__BB1_6:
	bar.sync 	0;
	setp.gt.u32 	%p4, %r19, 3;
	mov.u32 	%r19, %r7;
	@%p4 bra 	$L__BB1_4;
$L__BB1_7:
	setp.ne.s32 	%p5, %r3, 0;
	@%p5 bra 	$L__BB1_9;
	ld.shared.u32 	%r18, [sharedData];
	cvta.to.global.u64 	%rd6, %rd2;
	mul.wide.u32 	%rd7, %r1, 4;
	add.s64 	%rd8, %rd6, %rd7;
	st.global.u32 	[%rd8], %r18;
$L__BB1_9:
	ret;

}


// ===== COMPILED SASS (sm_100) =====

	.target	sm_100

	.elftype	@"ET_EXEC"


//--------------------- .note.nv.tkinfo           --------------------------
	.section	.note.nv.tkinfo,"",@"SHT_NOTE"
	.sectionflags	@"SHF_NOTE_NV_TKINFO"
	.tkinfo
        /*0018*/ 	.word	0x00000002
        /*0030*/ 	.string	""
        /*0030*/ 	.string	"ptxas"
        /*0030*/ 	.string	"Cuda compilation tools, release 13.0, V13.0.88"
        /*0030*/ 	.string	"Build cuda_13.0.r13.0/compiler.36424714_0"
        /*0030*/ 	.string	"-arch sm_100 -m 64 "



//--------------------- .note.nv.cuinfo           --------------------------
	.section	.note.nv.cuinfo,"",@"SHT_NOTE"
	.sectionflags	@"SHF_NOTE_NV_CUINFO"
        /*0018*/ 	.short	0x0002
        /*001a*/ 	.short	0x0064
        /*001c*/ 	.short	0x0082
	.zero		2


//--------------------- .nv.info                  --------------------------
	.section	.nv.info,"",@"SHT_CUDA_INFO"
	.align	4


	//----- nvinfo : EIATTR_REGCOUNT
	.align		4
        /*0000*/ 	.byte	0x04, 0x2f
        /*0002*/ 	.short	(.L_1 - .L_0)
	.align		4
.L_0:
        /*0004*/ 	.word	index@(_Z9mapKernelPKiPii)
        /*0008*/ 	.word	0x0000000a


	//----- nvinfo : EIATTR_FRAME_SIZE
	.align		4
.L_1:
        /*000c*/ 	.byte	0x04, 0x11
        /*000e*/ 	.short	(.L_3 - .L_2)
	.align		4
.L_2:
        /*0010*/ 	.word	index@(_Z9mapKernelPKiPii)
        /*0014*/ 	.word	0x00000000


	//----- nvinfo : EIATTR_REGCOUNT
	.align		4
.L_3:
        /*0018*/ 	.byte	0x04, 0x2f
        /*001a*/ 	.short	(.L_5 - .L_4)
	.align		4
.L_4:
        /*001c*/ 	.word	index@(_Z12reduceKernelPiS_i)
        /*0020*/ 	.word	0x0000000a


	//----- nvinfo : EIATTR_FRAME_SIZE
	.align		4
.L_5:
        /*0024*/ 	.byte	0x04, 0x11
        /*0026*/ 	.short	(.L_7 - .L_6)
	.align		4
.L_6:
        /*0028*/ 	.word	index@(_Z12reduceKernelPiS_i)
        /*002c*/ 	.word	0x00000000


	//----- nvinfo : EIATTR_MIN_STACK_SIZE
	.align		4
.L_7:
        /*0030*/ 	.byte	0x04, 0x12
        /*0032*/ 	.short	(.L_9 - .L_8)
	.align		4
.L_8:
        /*0034*/ 	.word	index@(_Z12reduceKernelPiS_i)
        /*0038*/ 	.word	0x00000000


	//----- nvinfo : EIATTR_MIN_STACK_SIZE
	.align		4
.L_9:
        /*003c*/ 	.byte	0x04, 0x12
        /*003e*/ 	.short	(.L_11 - .L_10)
	.align		4
.L_10:
        /*0040*/ 	.word	index@(_Z9mapKernelPKiPii)
        /*0044*/ 	.word	0x00000000
.L_11:


//--------------------- .nv.compat                --------------------------
	.section	.nv.compat,"",@"SHT_CUDA_COMPAT_INFO"
	.align	4
        /*0000*/ 	.byte	0x02, 0x09, 0x00, 0x00, 0x02, 0x02, 0x01, 0x00, 0x02, 0x05, 0x05, 0x00, 0x03, 0x07, 0x01, 0x01
        /*0010*/ 	.byte	0x02, 0x03, 0x00, 0x00, 0x02, 0x06, 0x01, 0x00, 0x04, 0x0b, 0x08, 0x00, 0x09, 0x00, 0x00, 0x00
        /*0020*/ 	.byte	0x00, 0x00, 0x00, 0x00


//--------------------- .nv.info._Z12reduceKernelPiS_i --------------------------
	.section	.nv.info._Z12reduceKernelPiS_i,"",@"SHT_CUDA_INFO"
	.sectionflags	@""
	.align	4


	//----- nvinfo : EIATTR_CUDA_API_VERSION
	.align		4
        /*0000*/ 	.byte	0x04, 0x37
        /*0002*/ 	.short	(.L_13 - .L_12)
.L_12:
        /*0004*/ 	.word	0x00000082


	//----- nvinfo : EIATTR_KPARAM_INFO
	.align		4
.L_13:
        /*0008*/ 	.byte	0x04, 0x17
        /*000a*/ 	.short	(.L_15 - .L_14)
.L_14:
        /*000c*/ 	.word	0x00000000
        /*0010*/ 	.short	0x0002
        /*0012*/ 	.short	0x0010
        /*0014*/ 	.byte	0x00, 0xf0, 0x11, 0x00


	//----- nvinfo : EIATTR_KPARAM_INFO
	.align		4
.L_15:
        /*0018*/ 	.byte	0x04, 0x17
        /*001a*/ 	.short	(.L_17 - .L_16)
.L_16:
        /*001c*/ 	.word	0x00000000
        /*0020*/ 	.short	0x0001
        /*0022*/ 	.short	0x0008
        /*0024*/ 	.byte	0x00, 0xf5, 0x21, 0x00


	//----- nvinfo : EIATTR_KPARAM_INFO
	.align		4
.L_17:
        /*0028*/ 	.byte	0x04, 0x17
        /*002a*/ 	.short	(.L_19 - .L_18)
.L_18:
        /*002c*/ 	.word	0x00000000
        /*0030*/ 	.short	0x0000
        /*0032*/ 	.short	0x0000
        /*0034*/ 	.byte	0x00, 0xf5, 0x21, 0x00


	//----- nvinfo : EIATTR_SPARSE_MMA_MASK
	.align		4
.L_19:
        /*0038*/ 	.byte	0x03, 0x50
        /*003a*/ 	.short	0x0000


	//----- nvinfo : EIATTR_MAXREG_COUNT
	.align		4
        /*003c*/ 	.byte	0x03, 0x1b
        /*003e*/ 	.short	0x00ff


	//----- nvinfo : EIATTR_NUM_BARRIERS
	.align		4
        /*0040*/ 	.byte	0x02, 0x4c
        /*0042*/ 	.byte	0x01
	.zero		1


	//----- nvinfo : EIATTR_MERCURY_ISA_VERSION
	.align		4
        /*0044*/ 	.byte	0x03, 0x5f
        /*0046*/ 	.short	0x0101


	//----- nvinfo : EIATTR_VRC_CTA_INIT_COUNT
	.align		4
        /*0048*/ 	.byte	0x02, 0x4a
	.zero		1
	.zero		1


	//----- nvinfo : EIATTR_EXIT_INSTR_OFFSETS
	.align		4
        /*004c*/ 	.byte	0x04, 0x1c
        /*004e*/ 	.short	(.L_21 - .L_20)


	//   ....[0]....
.L_20:
        /*0050*/ 	.word	0x00000210


	//   ....[1]....
        /*0054*/ 	.word	0x00000290


	//----- nvinfo : EIATTR_CBANK_PARAM_SIZE
	.align		4
.L_21:
        /*0058*/ 	.byte	0x03, 0x19
        /*005a*/ 	.short	0x0014


	//----- nvinfo : EIATTR_PARAM_CBANK
	.align		4
        /*005c*/ 	.byte	0x04, 0x0a
        /*005e*/ 	.short	(.L_23 - .L_22)
	.align		4
.L_22:
        /*0060*/ 	.word	index@(.nv.constant0._Z12reduceKernelPiS_i)
        /*0064*/ 	.short	0x0380
        /*0066*/ 	.short	0x0014


	//----- nvinfo : EIATTR_SW_WAR
	.align		4
.L_23:
        /*0068*/ 	.byte	0x04, 0x36
        /*006a*/ 	.short	(.L_25 - .L_24)
.L_24:
        /*006c*/ 	.word	0x00000008
.L_25:


//--------------------- .nv.info._Z9mapKernelPKiPii --------------------------
	.section	.nv.info._Z9mapKernelPKiPii,"",@"SHT_CUDA_INFO"
	.sectionflags	@""
	.align	4


	//----- nvinfo : EIATTR_CUDA_API_VERSION
	.align		4
        /*0000*/ 	.byte	0x04, 0x37
        /*0002*/ 	.short	(.L_27 - .L_26)
.L_26:
        /*0004*/ 	.word	0x00000082


	//----- nvinfo : EIATTR_KPARAM_INFO
	.align		4
.L_27:
        /*0008*/ 	.byte	0x04, 0x17
        /*000a*/ 	.short	(.L_29 - .L_28)
.L_28:
        /*000c*/ 	.word	0x00000000
        /*0010*/ 	.short	0x0002
        /*0012*/ 	.short	0x0010
        /*0014*/ 	.byte	0x00, 0xf0, 0x11, 0x00


	//----- nvinfo : EIATTR_KPARAM_INFO
	.align		4
.L_29:
        /*0018*/ 	.byte	0x04, 0x17
        /*001a*/ 	.short	(.L_31 - .L_30)
.L_30:
        /*001c*/ 	.word	0x00000000
        /*0020*/ 	.short	0x0001
        /*0022*/ 	.short	0x0008
        /*0024*/ 	.byte	0x00, 0xf5, 0x21, 0x00


	//----- nvinfo : EIATTR_KPARAM_INFO
	.align		4
.L_31:
        /*0028*/ 	.byte	0x04, 0x17
        /*002a*/ 	.short	(.L_33 - .L_32)
.L_32:
        /*002c*/ 	.word	0x00000000
        /*0030*/ 	.short	0x0000
        /*0032*/ 	.short	0x0000
        /*0034*/ 	.byte	0x00, 0xf5, 0x21, 0x00


	//----- nvinfo : EIATTR_SPARSE_MMA_MASK
	.align		4
.L_33:
        /*0038*/ 	.byte	0x03, 0x50
        /*003a*/ 	.short	0x0000


	//----- nvinfo : EIATTR_MAXREG_COUNT
	.align		4
        /*003c*/ 	.byte	0x03, 0x1b
        /*003e*/ 	.short	0x00ff


	//----- nvinfo : EIATTR_MERCURY_ISA_VERSION
	.align		4
        /*0040*/ 	.byte	0x03, 0x5f
        /*0042*/ 	.short	0x0101


	//----- nvinfo : EIATTR_VRC_CTA_INIT_COUNT
	.align		4
        /*0044*/ 	.byte	0x02, 0x4a
	.zero		1
	.zero		1


	//----- nvinfo : EIATTR_EXIT_INSTR_OFFSETS
	.align		4
        /*0048*/ 	.byte	0x04, 0x1c
        /*004a*/ 	.short	(.L_35 - .L_34)


	//   ....[0]....
.L_34:
        /*004c*/ 	.word	0x00000070


	//   ....[1]....
        /*0050*/ 	.word	0x00000100


	//----- nvinfo : EIATTR_CBANK_PARAM_SIZE
	.align		4
.L_35:
        /*0054*/ 	.byte	0x03, 0x19
        /*0056*/ 	.short	0x0014


	//----- nvinfo : EIATTR_PARAM_CBANK
	.align		4
        /*0058*/ 	.byte	0x04, 0x0a
        /*005a*/ 	.short	(.L_37 - .L_36)
	.align		4
.L_36:
        /*005c*/ 	.word	index@(.nv.constant0._Z9mapKernelPKiPii)
        /*0060*/ 	.short	0x0380
        /*0062*/ 	.short	0x0014


	//----- nvinfo : EIATTR_SW_WAR
	.align		4
.L_37:
        /*0064*/ 	.byte	0x04, 0x36
        /*0066*/ 	.short	(.L_39 - .L_38)
.L_38:
        /*0068*/ 	.word	0x00000008
.L_39:


//--------------------- .nv.callgraph             --------------------------
	.section	.nv.callgraph,"",@"SHT_CUDA_CALLGRAPH"
	.align	4
	.sectionentsize	8
	.align		4
        /*0000*/ 	.word	0x00000000
	.align		4
        /*0004*/ 	.word	0xffffffff
	.align		4
        /*0008*/ 	.word	0x00000000
	.align		4
        /*000c*/ 	.word	0xfffffffe
	.align		4
        /*0010*/ 	.word	0x00000000
	.align		4
        /*0014*/ 	.word	0xfffffffd
	.align		4
        /*0018*/ 	.word	0x00000000
	.align		4
        /*001c*/ 	.word	0xfffffffc


//--------------------- .text._Z12reduceKernelPiS_i --------------------------
	.section	.text._Z12reduceKernelPiS_i,"ax",@progbits
	.align	128
        .global         _Z12reduceKernelPiS_i
        .type           _Z12reduceKernelPiS_i,@function
        .size           _Z12reduceKernelPiS_i,(.L_x_4 - _Z12reduceKernelPiS_i)
        .other          _Z12reduceKernelPiS_i,@"STO_CUDA_ENTRY STV_DEFAULT"
_Z12reduceKernelPiS_i:
.text._Z12reduceKernelPiS_i:
[----:B------:R-:W-:Y:S01]  /*0000*/  LDC R1, c[0x0][0x37c] ;  /* 0x0000df00ff017b82 */ /* 0x000fe20000000800 */
[----:B------:R-:W0:Y:S01]  /*0010*/  S2R R7, SR_CTAID.X ;  /* 0x0000000000077919 */ /* 0x000e220000002500 */
[----:B------:R-:W0:Y:S01]  /*0020*/  LDCU UR8, c[0x0][0x360] ;  /* 0x00006c00ff0877ac */ /* 0x000e220008000800 */
[----:B------:R-:W0:Y:S01]  /*0030*/  S2R R6, SR_TID.X ;  /* 0x0000000000067919 */ /* 0x000e220000002100 */
[----:B------:R-:W1:Y:S01]  /*0040*/  LDCU UR4, c[0x0][0x390] ;  /* 0x00007200ff0477ac */ /* 0x000e620008000800 */
[----:B------:R-:W2:Y:S01]  /*0050*/  LDCU.64 UR6, c[0x0][0x358] ;  /* 0x00006b00ff0677ac */ /* 0x000ea20008000a00 */
[----:B0-----:R-:W-:-:S05]  /*0060*/  IMAD R5, R7, UR8, R6 ;  /* 0x0000000807057c24 */ /* 0x001fca000f8e0206 */
[----:B-1----:R-:W-:-:S13]  /*0070*/  ISETP.GE.AND P1, PT, R5, UR4, PT ;  /* 0x0000000405007c0c */ /* 0x002fda000bf26270 */
[----:B------:R-:W0:Y:S02]  /*0080*/  @!P1 LDC.64 R2, c[0x0][0x380] ;  /* 0x0000e000ff029b82 */ /* 0x000e240000000a00 */
[----:B0-----:R-:W-:-:S06]  /*0090*/  @!P1 IMAD.WIDE R2, R5, 0x4, R2 ;  /* 0x0000000405029825 */ /* 0x001fcc00078e0202 */
[----:B--2---:R-:W2:Y:S01]  /*00a0*/  @!P1 LDG.E R3, desc[UR6][R2.64] ;  /* 0x0000000602039981 */ /* 0x004ea2000c1e1900 */
[----:B------:R-:W0:Y:S01]  /*00b0*/  S2UR UR5, SR_CgaCtaId ;  /* 0x00000000000579c3 */ /* 0x000e220000008800 */
[----:B------:R-:W-:Y:S01]  /*00c0*/  IMAD.U32 R4, RZ, RZ, UR8 ;  /* 0x00000008ff047e24 */ /* 0x000fe2000f8e00ff */
[----:B------:R-:W-:Y:S01]  /*00d0*/  UMOV UR4, 0x400 ;  /* 0x0000040000047882 */ /* 0x000fe20000000000 */
[----:B------:R-:W-:-:S03]  /*00e0*/  ISETP.NE.AND P0, PT, R6, RZ, PT ;  /* 0x000000ff0600720c */ /* 0x000fc60003f05270 */
[----:B------:R-:W-:Y:S01]  /*00f0*/  ISETP.GE.U32.AND P2, PT, R4, 0x2, PT ;  /* 0x000000020400780c */ /* 0x000fe20003f46070 */
[----:B0-----:R-:W-:-:S06]  /*0100*/  ULEA UR4, UR5, UR4, 0x18 ;  /* 0x0000000405047291 */ /* 0x001fcc000f8ec0ff */
[----:B------:R-:W-:-:S05]  /*0110*/  LEA R0, R6, UR4, 0x2 ;  /* 0x0000000406007c11 */ /* 0x000fca000f8e10ff */
[----:B--2---:R0:W-:Y:S04]  /*0120*/  @!P1 STS [R0], R3 ;  /* 0x0000000300009388 */ /* 0x0041e80000000800 */
[----:B------:R0:W-:Y:S01]  /*0130*/  @P1 STS [R0], RZ ;  /* 0x000000ff00001388 */ /* 0x0001e20000000800 */
[----:B------:R-:W-:Y:S06]  /*0140*/  BAR.SYNC.DEFER_BLOCKING 0x0 ;  /* 0x0000000000007b1d */ /* 0x000fec0000010000 */
[----:B------:R-:W-:Y:S05]  /*0150*/  @!P2 BRA `(.L_x_0) ;  /* 0x00000000002ca947 */ /* 0x000fea0003800000 */
.L_x_1:
[----:B------:R-:W-:-:S04]  /*0160*/  SHF.R.U32.HI R5, RZ, 0x1, R4 ;  /* 0x00000001ff057819 */ /* 0x000fc80000011604 */
[----:B------:R-:W-:-:S13]  /*0170*/  ISETP.GE.U32.AND P1, PT, R6, R5, PT ;  /* 0x000000050600720c */ /* 0x000fda0003f26070 */
[----:B------:R-:W-:Y:S01]  /*0180*/  @!P1 IMAD R2, R5, 0x4, R0 ;  /* 0x0000000405029824 */ /* 0x000fe200078e0200 */
[----:B0-----:R-:W-:Y:S05]  /*0190*/  @!P1 LDS R3, [R0] ;  /* 0x0000000000039984 */ /* 0x001fea0000000800 */
[----:B------:R-:W0:Y:S02]  /*01a0*/  @!P1 LDS R2, [R2] ;  /* 0x0000000002029984 */ /* 0x000e240000000800 */
[----:B0-----:R-:W-:-:S05]  /*01b0*/  @!P1 IMAD.IADD R3, R2, 0x1, R3 ;  /* 0x0000000102039824 */ /* 0x001fca00078e0203 */
[----:B------:R1:W-:Y:S01]  /*01c0*/  @!P1 STS [R0], R3 ;  /* 0x0000000300009388 */ /* 0x0003e20000000800 */
[----:B------:R-:W-:Y:S01]  /*01d0*/  BAR.SYNC.DEFER_BLOCKING 0x0 ;  /* 0x0000000000007b1d */ /* 0x000fe20000010000 */
[----:B------:R-:W-:Y:S01]  /*01e0*/  ISETP.GT.U32.AND P1, PT, R4, 0x3, PT ;  /* 0x000000030400780c */ /* 0x000fe20003f24070 */
[----:B------:R-:W-:-:S12]  /*01f0*/  IMAD.MOV.U32 R4, RZ, RZ, R5 ;  /* 0x000000ffff047224 */ /* 0x000fd800078e0005 */
[----:B-1----:R-:W-:Y:S05]  /*0200*/  @P1 BRA `(.L_x_1) ;  /* 0xfffffffc00d41947 */ /* 0x002fea000383ffff */
.L_x_0:
[----:B------:R-:W-:Y:S05]  /*0210*/  @P0 EXIT ;  /* 0x000000000000094d */ /* 0x000fea0003800000 */
[----:B------:R-:W1:Y:S01]  /*0220*/  S2UR UR5, SR_CgaCtaId ;  /* 0x00000000000579c3 */ /* 0x000e620000008800 */
[----:B------:R-:W-:-:S07]  /*0230*/  UMOV UR4, 0x400 ;  /* 0x0000040000047882 */ /* 0x000fce0000000000 */
[----:B0-----:R-:W0:Y:S01]  /*0240*/  LDC.64 R2, c[0x0][0x388] ;  /* 0x0000e200ff027b82 */ /* 0x001e220000000a00 */
[----:B-1----:R-:W-:Y:S01]  /*0250*/  ULEA UR4, UR5, UR4, 0x18 ;  /* 0x0000000405047291 */ /* 0x002fe2000f8ec0ff */
[----:B0-----:R-:W-:-:S08]  /*0260*/  IMAD.WIDE.U32 R2, R7, 0x4, R2 ;  /* 0x0000000407027825 */ /* 0x001fd000078e0002 */
[----:B------:R-:W0:Y:S04]  /*0270*/  LDS R5, [UR4] ;  /* 0x00000004ff057984 */ /* 0x000e280008000800 */
[----:B0-----:R-:W-:Y:S01]  /*0280*/  STG.E desc[UR6][R2.64], R5 ;  /* 0x0000000502007986 */ /* 0x001fe2000c101906 */
[----:B------:R-:W-:Y:S05]  /*0290*/  EXIT ;  /* 0x000000000000794d */ /* 0x000fea0003800000 */
.L_x_2:
[----:B------:R-:W-:-:S00]  /*02a0*/  BRA `(.L_x_2) ;  /* 0xfffffffc00fc7947 */ /* 0x000fc0000383ffff */
[----:B------:R-:W-:-:S00]  /*02b0*/  NOP ;  /* 0x0000000000007918 */ /* 0x000fc00000000000 */
        /* <DEDUP_REMOVED lines=12> */
.L_x_4:


//--------------------- .text._Z9mapKernelPKiPii  --------------------------
	.section	.text._Z9mapKernelPKiPii,"ax",@progbits
	.align	128
        .global         _Z9mapKernelPKiPii
        .type           _Z9mapKernelPKiPii,@function
        .size           _Z9mapKernelPKiPii,(.L_x_5 - _Z9mapKernelPKiPii)
        .other          _Z9mapKernelPKiPii,@"STO_CUDA_ENTRY STV_DEFAULT"
_Z9mapKernelPKiPii:
.text._Z9mapKernelPKiPii:
[----:B------:R-:W-:Y:S01]  /*0000*/  LDC R1, c[0x0][0x37c] ;  /* 0x0000df00ff017b82 */ /* 0x000fe20000000800 */
[----:B------:R-:W0:Y:S07]  /*0010*/  S2R R0, SR_TID.X ;  /* 0x0000000000007919 */ /* 0x000e2e0000002100 */
[----:B------:R-:W0:Y:S01]  /*0020*/  S2UR UR4, SR_CTAID.X ;  /* 0x00000000000479c3 */ /* 0x000e220000002500 */
[----:B------:R-:W1:Y:S07]  /*0030*/  LDCU UR5, c[0x0][0x390] ;  /* 0x00007200ff0577ac */ /* 0x000e6e0008000800 */
[----:B------:R-:W0:Y:S02]  /*0040*/  LDC R7, c[0x0][0x360] ;  /* 0x0000d800ff077b82 */ /* 0x000e240000000800 */
[----:B0-----:R-:W-:-:S05]  /*0050*/  IMAD R7, R7, UR4, R0 ;  /* 0x0000000407077c24 */ /* 0x001fca000f8e0200 */
[----:B-1----:R-:W-:-:S13]  /*0060*/  ISETP.GE.AND P0, PT, R7, UR5, PT ;  /* 0x0000000507007c0c */ /* 0x002fda000bf06270 */
[----:B------:R-:W-:Y:S05]  /*0070*/  @P0 EXIT ;  /* 0x000000000000094d */ /* 0x000fea0003800000 */
[----:B------:R-:W0:Y:S01]  /*0080*/  LDC.64 R2, c[0x0][0x380] ;  /* 0x0000e000ff027b82 */ /* 0x000e220000000a00 */
[----:B------:R-:W1:Y:S07]  /*0090*/  LDCU.64 UR4, c[0x0][0x358] ;  /* 0x00006b00ff0477ac */ /* 0x000e6e0008000a00 */
[----:B------:R-:W2:Y:S01]  /*00a0*/  LDC.64 R4, c[0x0][0x388] ;  /* 0x0000e200ff047b82 */ /* 0x000ea20000000a00 */
[----:B0-----:R-:W-:-:S06]  /*00b0*/  IMAD.WIDE R2, R7, 0x4, R2 ;  /* 0x0000000407027825 */ /* 0x001fcc00078e0202 */
[----:B-1----:R-:W3:Y:S01]  /*00c0*/  LDG.E R2, desc[UR4][R2.64] ;  /* 0x0000000402027981 */ /* 0x002ee2000c1e1900 */
[----:B--2---:R-:W-:-:S04]  /*00d0*/  IMAD.WIDE R4, R7, 0x4, R4 ;  /* 0x0000000407047825 */ /* 0x004fc800078e0204 */
[----:B---3--:R-:W-:-:S05]  /*00e0*/  IMAD R7, R2, R2, RZ ;  /* 0x0000000202077224 */ /* 0x008fca00078e02ff */
[----:B------:R-:W-:Y:S01]  /*00f0*/  STG.E desc[UR4][R4.64], R7 ;  /* 0x0000000704007986 */ /* 0x000fe2000c101904 */
[----:B------:R-:W-:Y:S05]  /*0100*/  EXIT ;  /* 0x000000000000794d */ /* 0x000fea0003800000 */
.L_x_3:
        /* <DEDUP_REMOVED lines=15> */
.L_x_5:


//--------------------- .nv.shared._Z12reduceKernelPiS_i --------------------------
	.section	.nv.shared._Z12reduceKernelPiS_i,"aw",@nobits
	.sectionflags	@""
	.align	16
	.zero		1024


//--------------------- .nv.shared.reserved.0     --------------------------
	.section	.nv.shared.reserved.0,"aw",@nobits
	.weak		__nv_reservedSMEM_offset_0_alias
	.size		__nv_reservedSMEM_offset_0_alias, 0, 64
	.other		__nv_reservedSMEM_offset_0_alias,@"STO_CUDA_RESERVED_SHARED STV_DEFAULT"
__nv_reservedSMEM_offset_0_alias:
	.zero		0
	.zero		64


//--------------------- .nv.shared._Z9mapKernelPKiPii --------------------------
	.section	.nv.shared._Z9mapKernelPKiPii,"aw",@nobits
	.sectionflags	@""
	.align	16
	.zero		1024


//--------------------- .nv.constant0._Z12reduceKernelPiS_i --------------------------
	.section	.nv.constant0._Z12reduceKernelPiS_i,"a",@progbits
	.sectionflags	@""
	.align	4
.nv.constant0._Z12reduceKernelPiS_i:
	.zero		916


//--------------------- .nv.constant0._Z9mapKernelPKiPii --------------------------
	.section	.nv.constant0._Z9mapKernelPKiPii,"a",@progbits
	.sectionflags	@""
	.align	4
.nv.constant0._Z9mapKernelPKiPii:
	.zero		916


//--------------------- SYMBOLS --------------------------

	.type		.nv.reservedSmem.offset0,@object
	.size		.nv.reservedSmem.offset0,0x4
	.type		.nv.reservedSmem.cap,@object
	.size		.nv.reservedSmem.cap,0x4
